//
// Generated by NVIDIA NVVM Compiler
//
// Compiler Build ID: CL-36424714
// Cuda compilation tools, release 13.0, V13.0.88
// Based on NVVM 20.0.0
//

.version 9.0
.target sm_100
.address_size 64

	// .globl	_Z11copy_kernelPdS_m

.visible .entry _Z11copy_kernelPdS_m(
	.param .u64 .ptr .align 1 _Z11copy_kernelPdS_m_param_0,
	.param .u64 .ptr .align 1 _Z11copy_kernelPdS_m_param_1,
	.param .u64 _Z11copy_kernelPdS_m_param_2
)
{
	.reg .pred 	%p<2>;
	.reg .b32 	%r<2>;
	.reg .b64 	%rd<10>;
	.reg .b64 	%fd<2>;

	ld.param.u64 	%rd2, [_Z11copy_kernelPdS_m_param_0];
	ld.param.u64 	%rd3, [_Z11copy_kernelPdS_m_param_1];
	ld.param.u64 	%rd4, [_Z11copy_kernelPdS_m_param_2];
	mov.u32 	%r1, %tid.x;
	cvt.u64.u32 	%rd1, %r1;
	setp.le.u64 	%p1, %rd4, %rd1;
	@%p1 bra 	$L__BB0_2;
	cvta.to.global.u64 	%rd5, %rd3;
	cvta.to.global.u64 	%rd6, %rd2;
	shl.b64 	%rd7, %rd1, 3;
	add.s64 	%rd8, %rd5, %rd7;
	ld.global.f64 	%fd1, [%rd8];
	add.s64 	%rd9, %rd6, %rd7;
	st.global.f64 	[%rd9], %fd1;
$L__BB0_2:
	ret;

}


// ===== COMPILED SASS (sm_100) =====

	.target	sm_100

	.elftype	@"ET_EXEC"


//--------------------- .note.nv.tkinfo           --------------------------
	.section	.note.nv.tkinfo,"",@"SHT_NOTE"
	.sectionflags	@"SHF_NOTE_NV_TKINFO"
	.tkinfo
        /*0018*/ 	.word	0x00000002
        /*0030*/ 	.string	""
        /*0030*/ 	.string	"ptxas"
        /*0030*/ 	.string	"Cuda compilation tools, release 13.0, V13.0.88"
        /*0030*/ 	.string	"Build cuda_13.0.r13.0/compiler.36424714_0"
        /*0030*/ 	.string	"-arch sm_100 -m 64 "



//--------------------- .note.nv.cuinfo           --------------------------
	.section	.note.nv.cuinfo,"",@"SHT_NOTE"
	.sectionflags	@"SHF_NOTE_NV_CUINFO"
        /*0018*/ 	.short	0x0002
        /*001a*/ 	.short	0x0064
        /*001c*/ 	.short	0x0082
	.zero		2


//--------------------- .nv.info                  --------------------------
	.section	.nv.info,"",@"SHT_CUDA_INFO"
	.align	4


	//----- nvinfo : EIATTR_REGCOUNT
	.align		4
        /*0000*/ 	.byte	0x04, 0x2f
        /*0002*/ 	.short	(.L_1 - .L_0)
	.align		4
.L_0:
        /*0004*/ 	.word	index@(_Z11copy_kernelPdS_m)
        /*0008*/ 	.word	0x00000008


	//----- nvinfo : EIATTR_FRAME_SIZE
	.align		4
.L_1:
        /*000c*/ 	.byte	0x04, 0x11
        /*000e*/ 	.short	(.L_3 - .L_2)
	.align		4
.L_2:
        /*0010*/ 	.word	index@(_Z11copy_kernelPdS_m)
        /*0014*/ 	.word	0x00000000


	//----- nvinfo : EIATTR_MIN_STACK_SIZE
	.align		4
.L_3:
        /*0018*/ 	.byte	0x04, 0x12
        /*001a*/ 	.short	(.L_5 - .L_4)
	.align		4
.L_4:
        /*001c*/ 	.word	index@(_Z11copy_kernelPdS_m)
        /*0020*/ 	.word	0x00000000
.L_5:


//--------------------- .nv.compat                --------------------------
	.section	.nv.compat,"",@"SHT_CUDA_COMPAT_INFO"
	.align	4
        /*0000*/ 	.byte	0x02, 0x09, 0x00, 0x00, 0x02, 0x02, 0x01, 0x00, 0x02, 0x05, 0x05, 0x00, 0x03, 0x07, 0x01, 0x01
        /*0010*/ 	.byte	0x02, 0x03, 0x00, 0x00, 0x02, 0x06, 0x01, 0x00, 0x04, 0x0b, 0x08, 0x00, 0x09, 0x00, 0x00, 0x00
        /*0020*/ 	.byte	0x00, 0x00, 0x00, 0x00


//--------------------- .nv.info._Z11copy_kernelPdS_m --------------------------
	.section	.nv.info._Z11copy_kernelPdS_m,"",@"SHT_CUDA_INFO"
	.sectionflags	@""
	.align	4


	//----- nvinfo : EIATTR_CUDA_API_VERSION
	.align		4
        /*0000*/ 	.byte	0x04, 0x37
        /*0002*/ 	.short	(.L_7 - .L_6)
.L_6:
        /*0004*/ 	.word	0x00000082


	//----- nvinfo : EIATTR_KPARAM_INFO
	.align		4
.L_7:
        /*0008*/ 	.byte	0x04, 0x17
        /*000a*/ 	.short	(.L_9 - .L_8)
.L_8:
        /*000c*/ 	.word	0x00000000
        /*0010*/ 	.short	0x0002
        /*0012*/ 	.short	0x0010
        /*0014*/ 	.byte	0x00, 0xf0, 0x21, 0x00


	//----- nvinfo : EIATTR_KPARAM_INFO
	.align		4
.L_9:
        /*0018*/ 	.byte	0x04, 0x17
        /*001a*/ 	.short	(.L_11 - .L_10)
.L_10:
        /*001c*/ 	.word	0x00000000
        /*0020*/ 	.short	0x0001
        /*0022*/ 	.short	0x0008
        /*0024*/ 	.byte	0x00, 0xf5, 0x21, 0x00


	//----- nvinfo : EIATTR_KPARAM_INFO
	.align		4
.L_11:
        /*0028*/ 	.byte	0x04, 0x17
        /*002a*/ 	.short	(.L_13 - .L_12)
.L_12:
        /*002c*/ 	.word	0x00000000
        /*0030*/ 	.short	0x0000
        /*0032*/ 	.short	0x0000
        /*0034*/ 	.byte	0x00, 0xf5, 0x21, 0x00


	//----- nvinfo : EIATTR_SPARSE_MMA_MASK
	.align		4
.L_13:
        /*0038*/ 	.byte	0x03, 0x50
        /*003a*/ 	.short	0x0000


	//----- nvinfo : EIATTR_MAXREG_COUNT
	.align		4
        /*003c*/ 	.byte	0x03, 0x1b
        /*003e*/ 	.short	0x00ff


	//----- nvinfo : EIATTR_MERCURY_ISA_VERSION
	.align		4
        /*0040*/ 	.byte	0x03, 0x5f
        /*0042*/ 	.short	0x0101


	//----- nvinfo : EIATTR_VRC_CTA_INIT_COUNT
	.align		4
        /*0044*/ 	.byte	0x02, 0x4a
	.zero		1
	.zero		1


	//----- nvinfo : EIATTR_EXIT_INSTR_OFFSETS
	.align		4
        /*0048*/ 	.byte	0x04, 0x1c
        /*004a*/ 	.short	(.L_15 - .L_14)


	//   ....[0]....
.L_14:
        /*004c*/ 	.word	0x00000050


	//   ....[1]....
        /*0050*/ 	.word	0x00000100


	//----- nvinfo : EIATTR_CBANK_PARAM_SIZE
	.align		4
.L_15:
        /*0054*/ 	.byte	0x03, 0x19
        /*0056*/ 	.short	0x0018


	//----- nvinfo : EIATTR_PARAM_CBANK
	.align		4
        /*0058*/ 	.byte	0x04, 0x0a
        /*005a*/ 	.short	(.L_17 - .L_16)
	.align		4
.L_16:
        /*005c*/ 	.word	index@(.nv.constant0._Z11copy_kernelPdS_m)
        /*0060*/ 	.short	0x0380
        /*0062*/ 	.short	0x0018


	//----- nvinfo : EIATTR_SW_WAR
	.align		4
.L_17:
        /*0064*/ 	.byte	0x04, 0x36
        /*0066*/ 	.short	(.L_19 - .L_18)
.L_18:
        /*0068*/ 	.word	0x00000008
.L_19:


//--------------------- .nv.callgraph             --------------------------
	.section	.nv.callgraph,"",@"SHT_CUDA_CALLGRAPH"
	.align	4
	.sectionentsize	8
	.align		4
        /*0000*/ 	.word	0x00000000
	.align		4
        /*0004*/ 	.word	0xffffffff
	.align		4
        /*0008*/ 	.word	0x00000000
	.align		4
        /*000c*/ 	.word	0xfffffffe
	.align		4
        /*0010*/ 	.word	0x00000000
	.align		4
        /*0014*/ 	.word	0xfffffffd
	.align		4
        /*0018*/ 	.word	0x00000000
	.align		4
        /*001c*/ 	.word	0xfffffffc


//--------------------- .text._Z11copy_kernelPdS_m --------------------------
	.section	.text._Z11copy_kernelPdS_m,"ax",@progbits
	.align	128
        .global         _Z11copy_kernelPdS_m
        .type           _Z11copy_kernelPdS_m,@function
        .size           _Z11copy_kernelPdS_m,(.L_x_1 - _Z11copy_kernelPdS_m)
        .other          _Z11copy_kernelPdS_m,@"STO_CUDA_ENTRY STV_DEFAULT"
_Z11copy_kernelPdS_m:
.text._Z11copy_kernelPdS_m:
[----:B------:R-:W-:Y:S01]  /*0000*/  LDC R1, c[0x0][0x37c] ;  /* 0x0000df00ff017b82 */ /* 0x000fe20000000800 */
[----:B------:R-:W0:Y:S01]  /*0010*/  S2R R0, SR_TID.X ;  /* 0x0000000000007919 */ /* 0x000e220000002100 */
[----:B------:R-:W0:Y:S02]  /*0020*/  LDCU.64 UR4, c[0x0][0x390] ;  /* 0x00007200ff0477ac */ /* 0x000e240008000a00 */
[----:B0-----:R-:W-:-:S04]  /*0030*/  ISETP.GE.U32.AND P0, PT, R0, UR4, PT ;  /* 0x0000000400007c0c */ /* 0x001fc8000bf06070 */
[----:B------:R-:W-:-:S13]  /*0040*/  ISETP.GE.U32.AND.EX P0, PT, RZ, UR5, PT, P0 ;  /* 0x00000005ff007c0c */ /* 0x000fda000bf06100 */
[----:B------:R-:W-:Y:S05]  /*0050*/  @P0 EXIT ;  /* 0x000000000000094d */ /* 0x000fea0003800000 */
[----:B------:R-:W0:Y:S01]  /*0060*/  LDCU.128 UR8, c[0x0][0x380] ;  /* 0x00007000ff0877ac */ /* 0x000e220008000c00 */
[----:B------:R-:W-:Y:S01]  /*0070*/  IMAD.SHL.U32 R4, R0, 0x8, RZ ;  /* 0x0000000800047824 */ /* 0x000fe200078e00ff */
[----:B------:R-:W-:Y:S01]  /*0080*/  SHF.R.U32.HI R0, RZ, 0x1d, R0 ;  /* 0x0000001dff007819 */ /* 0x000fe20000011600 */
[----:B------:R-:W1:Y:S03]  /*0090*/  LDCU.64 UR4, c[0x0][0x358] ;  /* 0x00006b00ff0477ac */ /* 0x000e660008000a00 */
[----:B0-----:R-:W-:-:S04]  /*00a0*/  IADD3 R2, P0, PT, R4, UR10, RZ ;  /* 0x0000000a04027c10 */ /* 0x001fc8000ff1e0ff */
[----:B------:R-:W-:-:S06]  /*00b0*/  IADD3.X R3, PT, PT, R0, UR11, RZ, P0, !PT ;  /* 0x0000000b00037c10 */ /* 0x000fcc00087fe4ff */
[----:B-1----:R-:W2:Y:S01]  /*00c0*/  LDG.E.64 R2, desc[UR4][R2.64] ;  /* 0x0000000402027981 */ /* 0x002ea2000c1e1b00 */
[----:B------:R-:W-:-:S04]  /*00d0*/  IADD3 R4, P0, PT, R4, UR8, RZ ;  /* 0x0000000804047c10 */ /* 0x000fc8000ff1e0ff */
[----:B------:R-:W-:-:S05]  /*00e0*/  IADD3.X R5, PT, PT, R0, UR9, RZ, P0, !PT ;  /* 0x0000000900057c10 */ /* 0x000fca00087fe4ff */
[----:B--2---:R-:W-:Y:S01]  /*00f0*/  STG.E.64 desc[UR4][R4.64], R2 ;  /* 0x0000000204007986 */ /* 0x004fe2000c101b04 */
[----:B------:R-:W-:Y:S05]  /*0100*/  EXIT ;  /* 0x000000000000794d */ /* 0x000fea0003800000 */
.L_x_0:
[----:B------:R-:W-:-:S00]  /*0110*/  BRA `(.L_x_0) ;  /* 0xfffffffc00fc7947 */ /* 0x000fc0000383ffff */
[----:B------:R-:W-:-:S00]  /*0120*/  NOP ;  /* 0x0000000000007918 */ /* 0x000fc00000000000 */
        /* <DEDUP_REMOVED lines=13> */
.L_x_1:


//--------------------- .nv.shared.reserved.0     --------------------------
	.section	.nv.shared.reserved.0,"aw",@nobits
	.weak		__nv_reservedSMEM_offset_0_alias
	.size		__nv_reservedSMEM_offset_0_alias, 0, 64
	.other		__nv_reservedSMEM_offset_0_alias,@"STO_CUDA_RESERVED_SHARED STV_DEFAULT"
__nv_reservedSMEM_offset_0_alias:
	.zero		0
	.zero		64


//--------------------- .nv.constant0._Z11copy_kernelPdS_m --------------------------
	.section	.nv.constant0._Z11copy_kernelPdS_m,"a",@progbits
	.sectionflags	@""
	.align	4
.nv.constant0._Z11copy_kernelPdS_m:
	.zero		920


//--------------------- SYMBOLS --------------------------

	.type		.nv.reservedSmem.offset0,@object
	.size		.nv.reservedSmem.offset0,0x4
